	.headerflags	@"EF_CUDA_TEXMODE_UNIFIED EF_CUDA_64BIT_ADDRESS EF_CUDA_ACCELERATORS EF_CUDA_SM90 EF_CUDA_VIRTUAL_SM(EF_CUDA_SM90)"
	.elftype	@"ET_EXEC"


//--------------------- .nv.info                  --------------------------
	.section	.nv.info,"",@"SHT_CUDA_INFO"
	.align	4


	//----- nvinfo : EIATTR_REGCOUNT
	.align		4
        /*0000*/ 	.byte	0x04, 0x2f
        /*0002*/ 	.short	(.L_3 - .L_2)
	.align		4
.L_2:
        /*0004*/ 	.word	index@(triton_poi_fused__native_batch_norm_legit_no_training_leaky_relu_4)
        /*0008*/ 	.word	0x00000020


	//----- nvinfo : EIATTR_MIN_STACK_SIZE
	.align		4
.L_3:
        /*000c*/ 	.byte	0x04, 0x12
        /*000e*/ 	.short	(.L_5 - .L_4)
	.align		4
.L_4:
        /*0010*/ 	.word	index@(triton_poi_fused__native_batch_norm_legit_no_training_leaky_relu_4)
        /*0014*/ 	.word	0x00000000


	//----- nvinfo : EIATTR_FRAME_SIZE
	.align		4
.L_5:
        /*0018*/ 	.byte	0x04, 0x11
        /*001a*/ 	.short	(.L_7 - .L_6)
	.align		4
.L_6:
        /*001c*/ 	.word	index@(triton_poi_fused__native_batch_norm_legit_no_training_leaky_relu_4)
        /*0020*/ 	.word	0x00000000


	//----- nvinfo : EIATTR_MIN_STACK_SIZE
	.align		4
.L_7:
        /*0024*/ 	.byte	0x04, 0x12
        /*0026*/ 	.short	(.L_9 - .L_8)
	.align		4
.L_8:
        /*0028*/ 	.word	index@(triton_poi_fused__native_batch_norm_legit_no_training_leaky_relu_4)
        /*002c*/ 	.word	0x00000000
.L_9:


//--------------------- .nv.info.triton_poi_fused__native_batch_norm_legit_no_training_leaky_relu_4 --------------------------
	.section	.nv.info.triton_poi_fused__native_batch_norm_legit_no_training_leaky_relu_4,"",@"SHT_CUDA_INFO"
	.sectionflags	@""
	.align	4


	//----- nvinfo : EIATTR_CUDA_API_VERSION
	.align		4
        /*0000*/ 	.byte	0x04, 0x37
        /*0002*/ 	.short	(.L_11 - .L_10)
.L_10:
        /*0004*/ 	.word	0x0000007c


	//----- nvinfo : EIATTR_KPARAM_INFO
	.align		4
.L_11:
        /*0008*/ 	.byte	0x04, 0x17
        /*000a*/ 	.short	(.L_13 - .L_12)
.L_12:
        /*000c*/ 	.word	0x00000000
        /*0010*/ 	.short	0x0007
        /*0012*/ 	.short	0x0034
        /*0014*/ 	.byte	0x00, 0xf0, 0x11, 0x00


	//----- nvinfo : EIATTR_KPARAM_INFO
	.align		4
.L_13:
        /*0018*/ 	.byte	0x04, 0x17
        /*001a*/ 	.short	(.L_15 - .L_14)
.L_14:
        /*001c*/ 	.word	0x00000000
        /*0020*/ 	.short	0x0006
        /*0022*/ 	.short	0x0030
        /*0024*/ 	.byte	0x00, 0xf0, 0x11, 0x00


	//----- nvinfo : EIATTR_KPARAM_INFO
	.align		4
.L_15:
        /*0028*/ 	.byte	0x04, 0x17
        /*002a*/ 	.short	(.L_17 - .L_16)
.L_16:
        /*002c*/ 	.word	0x00000000
        /*0030*/ 	.short	0x0005
        /*0032*/ 	.short	0x0028
        /*0034*/ 	.byte	0x00, 0xf4, 0x21, 0x00


	//----- nvinfo : EIATTR_KPARAM_INFO
	.align		4
.L_17:
        /*0038*/ 	.byte	0x04, 0x17
        /*003a*/ 	.short	(.L_19 - .L_18)
.L_18:
        /*003c*/ 	.word	0x00000000
        /*0040*/ 	.short	0x0004
        /*0042*/ 	.short	0x0020
        /*0044*/ 	.byte	0x00, 0xf4, 0x21, 0x00


	//----- nvinfo : EIATTR_KPARAM_INFO
	.align		4
.L_19:
        /*0048*/ 	.byte	0x04, 0x17
        /*004a*/ 	.short	(.L_21 - .L_20)
.L_20:
        /*004c*/ 	.word	0x00000000
        /*0050*/ 	.short	0x0003
        /*0052*/ 	.short	0x0018
        /*0054*/ 	.byte	0x00, 0xf4, 0x21, 0x00


	//----- nvinfo : EIATTR_KPARAM_INFO
	.align		4
.L_21:
        /*0058*/ 	.byte	0x04, 0x17
        /*005a*/ 	.short	(.L_23 - .L_22)
.L_22:
        /*005c*/ 	.word	0x00000000
        /*0060*/ 	.short	0x0002
        /*0062*/ 	.short	0x0010
        /*0064*/ 	.byte	0x00, 0xf4, 0x21, 0x00


	//----- nvinfo : EIATTR_KPARAM_INFO
	.align		4
.L_23:
        /*0068*/ 	.byte	0x04, 0x17
        /*006a*/ 	.short	(.L_25 - .L_24)
.L_24:
        /*006c*/ 	.word	0x00000000
        /*0070*/ 	.short	0x0001
        /*0072*/ 	.short	0x0008
        /*0074*/ 	.byte	0x00, 0xf4, 0x21, 0x00


	//----- nvinfo : EIATTR_KPARAM_INFO
	.align		4
.L_25:
        /*0078*/ 	.byte	0x04, 0x17
        /*007a*/ 	.short	(.L_27 - .L_26)
.L_26:
        /*007c*/ 	.word	0x00000000
        /*0080*/ 	.short	0x0000
        /*0082*/ 	.short	0x0000
        /*0084*/ 	.byte	0x00, 0xf4, 0x21, 0x00


	//----- nvinfo : EIATTR_SPARSE_MMA_MASK
	.align		4
.L_27:
        /*0088*/ 	.byte	0x03, 0x50
        /*008a*/ 	.short	0x0000


	//----- nvinfo : EIATTR_MAXREG_COUNT
	.align		4
        /*008c*/ 	.byte	0x03, 0x1b
        /*008e*/ 	.short	0x00ff


	//----- nvinfo : EIATTR_EXIT_INSTR_OFFSETS
	.align		4
        /*0090*/ 	.byte	0x04, 0x1c
        /*0092*/ 	.short	(.L_29 - .L_28)


	//   ....[0]....
.L_28:
        /*0094*/ 	.word	0x00000af0


	//   ....[1]....
        /*0098*/ 	.word	0x00000b40


	//----- nvinfo : EIATTR_REQNTID
	.align		4
.L_29:
        /*009c*/ 	.byte	0x04, 0x10
        /*009e*/ 	.short	(.L_31 - .L_30)
.L_30:
        /*00a0*/ 	.word	0x00000080
        /*00a4*/ 	.word	0x00000001
        /*00a8*/ 	.word	0x00000001


	//----- nvinfo : EIATTR_CBANK_PARAM_SIZE
	.align		4
.L_31:
        /*00ac*/ 	.byte	0x03, 0x19
        /*00ae*/ 	.short	0x0038


	//----- nvinfo : EIATTR_PARAM_CBANK
	.align		4
        /*00b0*/ 	.byte	0x04, 0x0a
        /*00b2*/ 	.short	(.L_33 - .L_32)
	.align		4
.L_32:
        /*00b4*/ 	.word	index@(.nv.constant0.triton_poi_fused__native_batch_norm_legit_no_training_leaky_relu_4)
        /*00b8*/ 	.short	0x0210
        /*00ba*/ 	.short	0x0038


	//----- nvinfo : EIATTR_SW_WAR
	.align		4
.L_33:
        /*00bc*/ 	.byte	0x04, 0x36
        /*00be*/ 	.short	(.L_35 - .L_34)
.L_34:
        /*00c0*/ 	.word	0x00000008
.L_35:


//--------------------- .nv.callgraph             --------------------------
	.section	.nv.callgraph,"",@"SHT_CUDA_CALLGRAPH"
	.align	4
	.sectionentsize	8
	.align		4
        /*0000*/ 	.word	0x00000000
	.align		4
        /*0004*/ 	.word	0xffffffff
	.align		4
        /*0008*/ 	.word	0x00000000
	.align		4
        /*000c*/ 	.word	0xfffffffe
	.align		4
        /*0010*/ 	.word	0x00000000
	.align		4
        /*0014*/ 	.word	0xfffffffd
	.align		4
        /*0018*/ 	.word	0x00000000
	.align		4
        /*001c*/ 	.word	0xfffffffc


//--------------------- .nv.constant4             --------------------------
	.section	.nv.constant4,"a",@progbits
	.align	8
	.align		8
.nv.constant4:
        /*0000*/ 	.dword	_$_str
	.align		8
        /*0008*/ 	.dword	_$_str_$_2


//--------------------- .text.triton_poi_fused__native_batch_norm_legit_no_training_leaky_relu_4 --------------------------
	.section	.text.triton_poi_fused__native_batch_norm_legit_no_training_leaky_relu_4,"ax",@progbits
	.sectionflags	@"SHF_BARRIERS=1"
	.align	128
        .global         triton_poi_fused__native_batch_norm_legit_no_training_leaky_relu_4
        .type           triton_poi_fused__native_batch_norm_legit_no_training_leaky_relu_4,@function
        .size           triton_poi_fused__native_batch_norm_legit_no_training_leaky_relu_4,(.L_x_1 - triton_poi_fused__native_batch_norm_legit_no_training_leaky_relu_4)
        .other          triton_poi_fused__native_batch_norm_legit_no_training_leaky_relu_4,@"STO_CUDA_ENTRY STV_DEFAULT"
triton_poi_fused__native_batch_norm_legit_no_training_leaky_relu_4:
.text.triton_poi_fused__native_batch_norm_legit_no_training_leaky_relu_4:
[----:B------:R-:W0:Y:S02]  /*0000*/  LDC R1, c[0x0][0x28] ;  /* 0x00000a00ff017b82 */ /* 0x000e240000000800 */
[----:B------:R-:W1:Y:S01]  /*0010*/  S2R R0, SR_CTAID.X ;  /* 0x0000000000007919 */ /* 0x000e620000002500 */
[----:B------:R-:W2:Y:S01]  /*0020*/  LDC.64 R12, c[0x0][0x220] ;  /* 0x00008800ff0c7b82 */ /* 0x000ea20000000a00 */
[----:B------:R-:W-:Y:S02]  /*0030*/  CS2R R4, SRZ ;  /* 0x0000000000047805 */ /* 0x000fe4000001ff00 */
[----:B------:R-:W-:Y:S01]  /*0040*/  CS2R R6, SRZ ;  /* 0x0000000000067805 */ /* 0x000fe2000001ff00 */
[----:B------:R-:W3:Y:S01]  /*0050*/  S2R R2, SR_TID.X ;  /* 0x0000000000027919 */ /* 0x000ee20000002100 */
[----:B------:R-:W-:-:S03]  /*0060*/  ULDC.64 UR6, c[0x0][0x208] ;  /* 0x0000820000067ab9 */ /* 0x000fc60000000a00 */
[----:B------:R-:W4:Y:S08]  /*0070*/  LDC.64 R24, c[0x0][0x210] ;  /* 0x00008400ff187b82 */ /* 0x000f300000000a00 */
[----:B------:R-:W5:Y:S01]  /*0080*/  LDC.64 R22, c[0x0][0x218] ;  /* 0x00008600ff167b82 */ /* 0x000f620000000a00 */
[----:B-1----:R-:W-:Y:S02]  /*0090*/  IMAD.SHL.U32 R0, R0, 0x40, RZ ;  /* 0x0000004000007824 */ /* 0x002fe400078e00ff */
[----:B---3--:R-:W-:-:S05]  /*00a0*/  IMAD.SHL.U32 R3, R2, 0x4, RZ ;  /* 0x0000000402037824 */ /* 0x008fca00078e00ff */
[----:B------:R-:W-:Y:S02]  /*00b0*/  LOP3.LUT R20, R0, 0x3c, R3, 0xf8, !PT ;  /* 0x0000003c00147812 */ /* 0x000fe400078ef803 */
[----:B------:R-:W1:Y:S02]  /*00c0*/  S2R R3, SR_CTAID.Y ;  /* 0x0000000000037919 */ /* 0x000e640000002600 */
[C---:B------:R-:W-:Y:S01]  /*00d0*/  ISETP.GE.AND P0, PT, R20.reuse, 0x40, PT ;  /* 0x000000401400780c */ /* 0x040fe20003f06270 */
[----:B--2---:R-:W-:-:S12]  /*00e0*/  IMAD.WIDE R12, R20, 0x4, R12 ;  /* 0x00000004140c7825 */ /* 0x004fd800078e020c */
[----:B------:R2:W3:Y:S01]  /*00f0*/  @!P0 LDG.E.EL.128 R4, desc[UR6][R12.64] ;  /* 0x000000060c048981 */ /* 0x0004e2000c2e1d00 */
[----:B------:R-:W-:Y:S02]  /*0100*/  SHF.R.U32.HI R9, RZ, 0x4, R2 ;  /* 0x00000004ff097819 */ /* 0x000fe40000011602 */
[----:B------:R-:W-:Y:S02]  /*0110*/  CS2R R10, SRZ ;  /* 0x00000000000a7805 */ /* 0x000fe4000001ff00 */
[----:B------:R-:W-:Y:S02]  /*0120*/  SGXT.U32 R9, R9, 0x3 ;  /* 0x000000030909781a */ /* 0x000fe40000000000 */
[----:B-1----:R-:W-:-:S04]  /*0130*/  SHF.L.U32 R8, R3, 0x4, RZ ;  /* 0x0000000403087819 */ /* 0x002fc800000006ff */
[----:B------:R-:W-:-:S05]  /*0140*/  LOP3.LUT R9, R8, R9, RZ, 0xfc, !PT ;  /* 0x0000000908097212 */ /* 0x000fca00078efcff */
[----:B------:R-:W-:Y:S01]  /*0150*/  IMAD R27, R9, 0x40, R20 ;  /* 0x00000040091b7824 */ /* 0x000fe200078e0214 */
[----:B------:R-:W-:-:S04]  /*0160*/  CS2R R8, SRZ ;  /* 0x0000000000087805 */ /* 0x000fc8000001ff00 */
[----:B--2---:R-:W-:Y:S01]  /*0170*/  IADD3 R13, R27, 0x200, RZ ;  /* 0x000002001b0d7810 */ /* 0x004fe20007ffe0ff */
[--C-:B----4-:R-:W-:Y:S01]  /*0180*/  IMAD.WIDE R26, R27, 0x4, R24.reuse ;  /* 0x000000041b1a7825 */ /* 0x110fe200078e0218 */
[----:B------:R-:W-:Y:S02]  /*0190*/  CS2R R16, SRZ ;  /* 0x0000000000107805 */ /* 0x000fe4000001ff00 */
[----:B------:R-:W-:Y:S02]  /*01a0*/  CS2R R18, SRZ ;  /* 0x0000000000127805 */ /* 0x000fe4000001ff00 */
[----:B------:R-:W-:Y:S01]  /*01b0*/  CS2R R14, SRZ ;  /* 0x00000000000e7805 */ /* 0x000fe2000001ff00 */
[----:B------:R-:W-:Y:S01]  /*01c0*/  IMAD.WIDE R24, R13, 0x4, R24 ;  /* 0x000000040d187825 */ /* 0x000fe200078e0218 */
[----:B------:R-:W-:Y:S01]  /*01d0*/  CS2R R12, SRZ ;  /* 0x00000000000c7805 */ /* 0x000fe2000001ff00 */
[----:B------:R-:W2:Y:S02]  /*01e0*/  @!P0 LDG.E.EL.128 R8, desc[UR6][R26.64] ;  /* 0x000000061a088981 */ /* 0x000ea4000c2e1d00 */
[----:B-----5:R-:W-:-:S02]  /*01f0*/  IMAD.WIDE R22, R20, 0x4, R22 ;  /* 0x0000000414167825 */ /* 0x020fc400078e0216 */
[----:B------:R1:W4:Y:S04]  /*0200*/  @!P0 LDG.E.EL.128 R16, desc[UR6][R24.64] ;  /* 0x0000000618108981 */ /* 0x000328000c2e1d00 */
[----:B------:R-:W2:Y:S01]  /*0210*/  @!P0 LDG.E.EL.128 R12, desc[UR6][R22.64] ;  /* 0x00000006160c8981 */ /* 0x000ea2000c2e1d00 */
[----:B-1----:R-:W1:Y:S02]  /*0220*/  LDC.64 R24, c[0x0][0x228] ;  /* 0x00008a00ff187b82 */ /* 0x002e640000000a00 */
[----:B-1----:R-:W-:-:S04]  /*0230*/  IMAD.WIDE R28, R20, 0x4, R24 ;  /* 0x00000004141c7825 */ /* 0x002fc800078e0218 */
[----:B---3--:R-:W-:Y:S01]  /*0240*/  FADD R4, R4, 9.9999997473787516356e-06 ;  /* 0x3727c5ac04047421 */ /* 0x008fe20000000000 */
[----:B------:R-:W-:-:S03]  /*0250*/  FADD R5, R5, 9.9999997473787516356e-06 ;  /* 0x3727c5ac05057421 */ /* 0x000fc60000000000 */
[----:B------:R-:W1:Y:S01]  /*0260*/  MUFU.SQRT R26, R4 ;  /* 0x00000004001a7308 */ /* 0x000e620000002000 */
[----:B------:R-:W-:Y:S01]  /*0270*/  FADD R21, R6, 9.9999997473787516356e-06 ;  /* 0x3727c5ac06157421 */ /* 0x000fe20000000000 */
[----:B------:R-:W-:-:S06]  /*0280*/  FADD R6, R7, 9.9999997473787516356e-06 ;  /* 0x3727c5ac07067421 */ /* 0x000fcc0000000000 */
[----:B------:R-:W3:Y:S01]  /*0290*/  MUFU.SQRT R27, R5 ;  /* 0x00000005001b7308 */ /* 0x000ee20000002000 */
[----:B-1----:R-:W-:-:S07]  /*02a0*/  FSETP.GT.AND P6, PT, R26, 8.50705917302346158658e+37, PT ;  /* 0x7e8000001a00780b */ /* 0x002fce0003fc4000 */
[----:B------:R-:W1:Y:S08]  /*02b0*/  MUFU.SQRT R21, R21 ;  /* 0x0000001500157308 */ /* 0x000e700000002000 */
[----:B------:R-:W5:Y:S01]  /*02c0*/  MUFU.SQRT R6, R6 ;  /* 0x0000000600067308 */ /* 0x000f620000002000 */
[----:B---3--:R-:W-:Y:S01]  /*02d0*/  FSETP.GT.AND P2, PT, R27, 8.50705917302346158658e+37, PT ;  /* 0x7e8000001b00780b */ /* 0x008fe20003f44000 */
[----:B------:R-:W-:Y:S01]  /*02e0*/  IMAD.MOV.U32 R7, RZ, RZ, 0x3e800000 ;  /* 0x3e800000ff077424 */ /* 0x000fe200078e00ff */
[----:B------:R-:W-:-:S02]  /*02f0*/  FSETP.GEU.AND P1, PT, R26, 1.175494350822287508e-38, PT ;  /* 0x008000001a00780b */ /* 0x000fc40003f2e000 */
[----:B------:R-:W-:Y:S01]  /*0300*/  FSETP.GEU.AND P3, PT, R27, 1.175494350822287508e-38, PT ;  /* 0x008000001b00780b */ /* 0x000fe20003f6e000 */
[----:B------:R-:W-:Y:S01]  /*0310*/  @P6 FMUL R26, R26, 0.25 ;  /* 0x3e8000001a1a6820 */ /* 0x000fe20000400000 */
[----:B------:R-:W-:Y:S02]  /*0320*/  FSEL R5, R7, 1, P6 ;  /* 0x3f80000007057808 */ /* 0x000fe40003000000 */
[----:B-1----:R-:W-:Y:S02]  /*0330*/  FSETP.GT.AND P4, PT, R21, 8.50705917302346158658e+37, PT ;  /* 0x7e8000001500780b */ /* 0x002fe40003f84000 */
[----:B------:R-:W-:Y:S02]  /*0340*/  FSEL R4, R7, 1, P2 ;  /* 0x3f80000007047808 */ /* 0x000fe40001000000 */
[----:B-----5:R-:W-:Y:S01]  /*0350*/  FSETP.GT.AND P6, PT, R6, 8.50705917302346158658e+37, PT ;  /* 0x7e8000000600780b */ /* 0x020fe20003fc4000 */
[----:B------:R-:W-:Y:S01]  /*0360*/  @P2 FMUL R27, R27, 0.25 ;  /* 0x3e8000001b1b2820 */ /* 0x000fe20000400000 */
[----:B------:R-:W-:-:S02]  /*0370*/  FSETP.GEU.AND P5, PT, R21, 1.175494350822287508e-38, PT ;  /* 0x008000001500780b */ /* 0x000fc40003fae000 */
[----:B------:R-:W-:Y:S01]  /*0380*/  FSETP.GEU.AND P2, PT, R6, 1.175494350822287508e-38, PT ;  /* 0x008000000600780b */ /* 0x000fe20003f4e000 */
[----:B------:R-:W-:Y:S01]  /*0390*/  @!P1 FMUL R26, R26, 16777216 ;  /* 0x4b8000001a1a9820 */ /* 0x000fe20000400000 */
[----:B------:R-:W-:-:S03]  /*03a0*/  @!P3 FMUL R27, R27, 16777216 ;  /* 0x4b8000001b1bb820 */ /* 0x000fc60000400000 */
[----:B------:R-:W-:Y:S01]  /*03b0*/  @P4 FMUL R21, R21, 0.25 ;  /* 0x3e80000015154820 */ /* 0x000fe20000400000 */
[C---:B--2---:R-:W-:Y:S01]  /*03c0*/  FADD R8, -R12.reuse, R8 ;  /* 0x000000080c087221 */ /* 0x044fe20000000100 */
[----:B------:R-:W1:Y:S01]  /*03d0*/  MUFU.RCP R22, R26 ;  /* 0x0000001a00167308 */ /* 0x000e620000001000 */
[----:B----4-:R-:W-:Y:S01]  /*03e0*/  FADD R16, -R12, R16 ;  /* 0x000000100c107221 */ /* 0x010fe20000000100 */
[C---:B------:R-:W-:Y:S01]  /*03f0*/  FADD R9, -R13.reuse, R9 ;  /* 0x000000090d097221 */ /* 0x040fe20000000100 */
[----:B------:R-:W-:Y:S01]  /*0400*/  FADD R17, -R13, R17 ;  /* 0x000000110d117221 */ /* 0x000fe20000000100 */
[----:B------:R-:W-:Y:S01]  /*0410*/  @P6 FMUL R6, R6, 0.25 ;  /* 0x3e80000006066820 */ /* 0x000fe20000400000 */
[----:B------:R-:W2:Y:S03]  /*0420*/  LDC.64 R12, c[0x0][0x230] ;  /* 0x00008c00ff0c7b82 */ /* 0x000ea60000000a00 */
[----:B------:R1:W3:Y:S01]  /*0430*/  MUFU.RCP R23, R27 ;  /* 0x0000001b00177308 */ /* 0x0002e20000001000 */
[----:B------:R-:W-:Y:S01]  /*0440*/  @!P5 FMUL R21, R21, 16777216 ;  /* 0x4b8000001515d820 */ /* 0x000fe20000400000 */
[----:B------:R-:W-:Y:S01]  /*0450*/  @!P2 FMUL R6, R6, 16777216 ;  /* 0x4b8000000606a820 */ /* 0x000fe20000400000 */
[----:B------:R-:W-:Y:S01]  /*0460*/  @!P1 FMUL R5, R5, 16777216 ;  /* 0x4b80000005059820 */ /* 0x000fe20000400000 */
[----:B------:R-:W-:-:S04]  /*0470*/  @!P3 FMUL R4, R4, 16777216 ;  /* 0x4b8000000404b820 */ /* 0x000fc80000400000 */
[----:B------:R-:W4:Y:S01]  /*0480*/  MUFU.RCP R21, R21 ;  /* 0x0000001500157308 */ /* 0x000f220000001000 */
[C---:B------:R-:W-:Y:S01]  /*0490*/  FADD R10, -R14.reuse, R10 ;  /* 0x0000000a0e0a7221 */ /* 0x040fe20000000100 */
[----:B------:R-:W-:Y:S01]  /*04a0*/  FADD R18, -R14, R18 ;  /* 0x000000120e127221 */ /* 0x000fe20000000100 */
[----:B-1----:R-:W-:-:S05]  /*04b0*/  FMUL R27, R22, R5 ;  /* 0x00000005161b7220 */ /* 0x002fca0000400000 */
[----:B------:R-:W1:Y:S01]  /*04c0*/  MUFU.RCP R6, R6 ;  /* 0x0000000600067308 */ /* 0x000e620000001000 */
[----:B------:R-:W-:Y:S01]  /*04d0*/  FSEL R14, R7, 1, P4 ;  /* 0x3f800000070e7808 */ /* 0x000fe20002000000 */
[----:B---3--:R-:W-:Y:S01]  /*04e0*/  FMUL R22, R23, R4 ;  /* 0x0000000417167220 */ /* 0x008fe20000400000 */
[----:B------:R-:W-:Y:S02]  /*04f0*/  FSEL R7, R7, 1, P6 ;  /* 0x3f80000007077808 */ /* 0x000fe40003000000 */
[----:B------:R-:W-:Y:S01]  /*0500*/  SHF.L.U32 R23, R2, 0x2, RZ ;  /* 0x0000000202177819 */ /* 0x000fe200000006ff */
[----:B------:R-:W-:Y:S02]  /*0510*/  @!P5 FMUL R14, R14, 16777216 ;  /* 0x4b8000000e0ed820 */ /* 0x000fe40000400000 */
[----:B------:R-:W-:Y:S01]  /*0520*/  @!P2 FMUL R7, R7, 16777216 ;  /* 0x4b8000000707a820 */ /* 0x000fe20000400000 */
[----:B------:R-:W-:Y:S01]  /*0530*/  LOP3.LUT R25, R0, 0x3c, R23, 0xf8, !PT ;  /* 0x0000003c00197812 */ /* 0x000fe200078ef817 */
[C---:B------:R-:W-:Y:S01]  /*0540*/  FADD R11, -R15.reuse, R11 ;  /* 0x0000000b0f0b7221 */ /* 0x040fe20000000100 */
[----:B------:R-:W-:Y:S01]  /*0550*/  FADD R19, -R15, R19 ;  /* 0x000000130f137221 */ /* 0x000fe20000000100 */
[----:B----4-:R-:W-:Y:S01]  /*0560*/  FMUL R21, R21, R14 ;  /* 0x0000000e15157220 */ /* 0x010fe20000400000 */
[----:B------:R-:W-:Y:S01]  /*0570*/  CS2R R4, SRZ ;  /* 0x0000000000047805 */ /* 0x000fe2000001ff00 */
[----:B--2---:R-:W-:-:S04]  /*0580*/  IMAD.WIDE R24, R25, 0x4, R12 ;  /* 0x0000000419187825 */ /* 0x004fc800078e020c */
[----:B-1----:R-:W-:Y:S01]  /*0590*/  FMUL R26, R6, R7 ;  /* 0x00000007061a7220 */ /* 0x002fe20000400000 */
[----:B------:R-:W-:Y:S02]  /*05a0*/  CS2R R6, SRZ ;  /* 0x0000000000067805 */ /* 0x000fe4000001ff00 */
[----:B------:R-:W-:Y:S02]  /*05b0*/  CS2R R12, SRZ ;  /* 0x00000000000c7805 */ /* 0x000fe4000001ff00 */
[----:B------:R-:W-:Y:S02]  /*05c0*/  CS2R R14, SRZ ;  /* 0x00000000000e7805 */ /* 0x000fe4000001ff00 */
[----:B------:R-:W2:Y:S04]  /*05d0*/  @!P0 LDG.E.EL.128 R4, desc[UR6][R28.64] ;  /* 0x000000061c048981 */ /* 0x000ea8000c2e1d00 */
[----:B------:R-:W2:Y:S01]  /*05e0*/  @!P0 LDG.E.EL.128 R12, desc[UR6][R24.64] ;  /* 0x00000006180c8981 */ /* 0x000ea2000c2e1d00 */
[C---:B------:R-:W-:Y:S01]  /*05f0*/  FMUL R20, R26.reuse, R19 ;  /* 0x000000131a147220 */ /* 0x040fe20000400000 */
[----:B------:R-:W-:Y:S01]  /*0600*/  FMUL R26, R26, R11 ;  /* 0x0000000b1a1a7220 */ /* 0x000fe20000400000 */
[C---:B------:R-:W-:Y:S01]  /*0610*/  FMUL R11, R21.reuse, R18 ;  /* 0x00000012150b7220 */ /* 0x040fe20000400000 */
[----:B------:R-:W-:Y:S01]  /*0620*/  FMUL R21, R21, R10 ;  /* 0x0000000a15157220 */ /* 0x000fe20000400000 */
[C---:B------:R-:W-:Y:S01]  /*0630*/  FMUL R10, R22.reuse, R17 ;  /* 0x00000011160a7220 */ /* 0x040fe20000400000 */
[----:B------:R-:W-:Y:S01]  /*0640*/  FMUL R22, R22, R9 ;  /* 0x0000000916167220 */ /* 0x000fe20000400000 */
[----:B------:R-:W-:-:S02]  /*0650*/  IMAD.SHL.U32 R9, R2, 0x40, RZ ;  /* 0x0000004002097824 */ /* 0x000fc400078e00ff */
[C---:B------:R-:W-:Y:S01]  /*0660*/  FMUL R17, R27.reuse, R16 ;  /* 0x000000101b117220 */ /* 0x040fe20000400000 */
[----:B------:R-:W-:Y:S01]  /*0670*/  FMUL R27, R27, R8 ;  /* 0x000000081b1b7220 */ /* 0x000fe20000400000 */
[----:B------:R-:W1:Y:S01]  /*0680*/  S2UR UR5, SR_CgaCtaId ;  /* 0x00000000000579c3 */ /* 0x000e620000008800 */
[----:B------:R-:W-:Y:S01]  /*0690*/  LOP3.LUT R16, R9, 0x3c0, RZ, 0xc0, !PT ;  /* 0x000003c009107812 */ /* 0x000fe200078ec0ff */
[----:B------:R-:W-:Y:S01]  /*06a0*/  UMOV UR4, 0x400 ;  /* 0x0000040000047882 */ /* 0x000fe20000000000 */
[----:B------:R-:W-:-:S04]  /*06b0*/  SHF.R.U32.HI R19, RZ, 0x4, R2 ;  /* 0x00000004ff137819 */ /* 0x000fc80000011602 */
[----:B------:R-:W-:Y:S01]  /*06c0*/  SGXT.U32 R19, R19, 0x3 ;  /* 0x000000031313781a */ /* 0x000fe20000000000 */
[----:B-1----:R-:W-:Y:S01]  /*06d0*/  UPRMT UR4, UR5, 0x654, UR4 ;  /* 0x0000065405047896 */ /* 0x002fe20008000004 */
[----:B--2---:R-:W-:Y:S01]  /*06e0*/  FFMA R8, R27, R4, R12 ;  /* 0x000000041b087223 */ /* 0x004fe2000000000c */
[----:B------:R-:W-:-:S04]  /*06f0*/  FFMA R9, R22, R5, R13 ;  /* 0x0000000516097223 */ /* 0x000fc8000000000d */
[----:B------:R-:W-:Y:S02]  /*0700*/  FSETP.GT.AND P4, PT, R8, RZ, PT ;  /* 0x000000ff0800720b */ /* 0x000fe40003f84000 */
[----:B------:R-:W-:Y:S01]  /*0710*/  FSETP.GT.AND P5, PT, R9, RZ, PT ;  /* 0x000000ff0900720b */ /* 0x000fe20003fa4000 */
[----:B------:R-:W-:Y:S01]  /*0720*/  FFMA R20, R20, R7, R15 ;  /* 0x0000000714147223 */ /* 0x000fe2000000000f */
[----:B------:R-:W-:Y:S01]  /*0730*/  FFMA R4, R17, R4, R12 ;  /* 0x0000000411047223 */ /* 0x000fe2000000000c */
[-CC-:B------:R-:W-:Y:S01]  /*0740*/  FFMA R21, R21, R6.reuse, R14.reuse ;  /* 0x0000000615157223 */ /* 0x180fe2000000000e */
[----:B------:R-:W-:Y:S01]  /*0750*/  FFMA R13, R10, R5, R13 ;  /* 0x000000050a0d7223 */ /* 0x000fe2000000000d */
[----:B------:R-:W-:Y:S01]  /*0760*/  FFMA R11, R11, R6, R14 ;  /* 0x000000060b0b7223 */ /* 0x000fe2000000000e */
[----:B------:R-:W-:Y:S01]  /*0770*/  FFMA R15, R26, R7, R15 ;  /* 0x000000071a0f7223 */ /* 0x000fe2000000000f */
[----:B------:R-:W-:Y:S02]  /*0780*/  FSETP.GT.AND P1, PT, R4, RZ, PT ;  /* 0x000000ff0400720b */ /* 0x000fe40003f24000 */
[----:B------:R-:W-:-:S02]  /*0790*/  FSETP.GT.AND P0, PT, R21, RZ, PT ;  /* 0x000000ff1500720b */ /* 0x000fc40003f04000 */
[----:B------:R-:W-:Y:S01]  /*07a0*/  @!P4 FMUL R8, R8, 0.20000000298023223877 ;  /* 0x3e4ccccd0808c820 */ /* 0x000fe20000400000 */
[----:B------:R-:W-:Y:S01]  /*07b0*/  FSETP.GT.AND P2, PT, R13, RZ, PT ;  /* 0x000000ff0d00720b */ /* 0x000fe20003f44000 */
[----:B------:R-:W-:Y:S01]  /*07c0*/  @!P5 FMUL R9, R9, 0.20000000298023223877 ;  /* 0x3e4ccccd0909d820 */ /* 0x000fe20000400000 */
[----:B------:R-:W-:Y:S02]  /*07d0*/  FSETP.GT.AND P3, PT, R11, RZ, PT ;  /* 0x000000ff0b00720b */ /* 0x000fe40003f64000 */
[----:B------:R-:W-:Y:S02]  /*07e0*/  FSETP.GT.AND P4, PT, R20, RZ, PT ;  /* 0x000000ff1400720b */ /* 0x000fe40003f84000 */
[----:B------:R-:W-:Y:S02]  /*07f0*/  FSETP.GT.AND P5, PT, R15, RZ, PT ;  /* 0x000000ff0f00720b */ /* 0x000fe40003fa4000 */
[----:B------:R-:W-:Y:S02]  /*0800*/  LOP3.LUT R12, R16, R19, RZ, 0xfc, !PT ;  /* 0x00000013100c7212 */ /* 0x000fe400078efcff */
[----:B------:R-:W-:Y:S01]  /*0810*/  IADD3 R17, R16, UR4, RZ ;  /* 0x0000000410117c10 */ /* 0x000fe2000fffe0ff */
[----:B------:R-:W-:Y:S01]  /*0820*/  @!P0 FMUL R21, R21, 0.20000000298023223877 ;  /* 0x3e4ccccd15158820 */ /* 0x000fe20000400000 */
[----:B------:R-:W-:Y:S01]  /*0830*/  @!P1 FMUL R4, R4, 0.20000000298023223877 ;  /* 0x3e4ccccd04049820 */ /* 0x000fe20000400000 */
[----:B------:R-:W-:-:S02]  /*0840*/  @!P2 FMUL R13, R13, 0.20000000298023223877 ;  /* 0x3e4ccccd0d0da820 */ /* 0x000fc40000400000 */
[----:B------:R-:W-:Y:S02]  /*0850*/  IMAD R14, R12, 0x4, R17 ;  /* 0x000000040c0e7824 */ /* 0x000fe400078e0211 */
[----:B------:R-:W-:Y:S01]  /*0860*/  @!P3 FMUL R11, R11, 0.20000000298023223877 ;  /* 0x3e4ccccd0b0bb820 */ /* 0x000fe20000400000 */
[----:B------:R-:W-:Y:S01]  /*0870*/  @!P4 FMUL R20, R20, 0.20000000298023223877 ;  /* 0x3e4ccccd1414c820 */ /* 0x000fe20000400000 */
[----:B------:R-:W-:Y:S01]  /*0880*/  @!P5 FMUL R15, R15, 0.20000000298023223877 ;  /* 0x3e4ccccd0f0fd820 */ /* 0x000fe20000400000 */
[----:B------:R1:W-:Y:S04]  /*0890*/  STS [R14], R8 ;  /* 0x000000080e007388 */ /* 0x0003e80000000800 */
[----:B------:R2:W-:Y:S04]  /*08a0*/  STS [R14+0x50], R9 ;  /* 0x000050090e007388 */ /* 0x0005e80000000800 */
[----:B------:R-:W-:Y:S04]  /*08b0*/  STS [R14+0xa0], R21 ;  /* 0x0000a0150e007388 */ /* 0x000fe80000000800 */
[----:B------:R-:W-:Y:S04]  /*08c0*/  STS [R14+0x20], R4 ;  /* 0x000020040e007388 */ /* 0x000fe80000000800 */
[----:B------:R-:W-:Y:S04]  /*08d0*/  STS [R14+0x70], R13 ;  /* 0x0000700d0e007388 */ /* 0x000fe80000000800 */
[----:B------:R3:W-:Y:S04]  /*08e0*/  STS [R14+0xc0], R11 ;  /* 0x0000c00b0e007388 */ /* 0x0007e80000000800 */
[----:B------:R-:W-:Y:S04]  /*08f0*/  STS [R14+0xf0], R15 ;  /* 0x0000f00f0e007388 */ /* 0x000fe80000000800 */
[----:B------:R-:W-:Y:S01]  /*0900*/  STS [R14+0x110], R20 ;  /* 0x000110140e007388 */ /* 0x000fe20000000800 */
[----:B------:R-:W-:-:S02]  /*0910*/  SHF.L.U32 R10, R2, 0x2, RZ ;  /* 0x00000002020a7819 */ /* 0x000fc400000006ff */
[----:B------:R-:W-:Y:S02]  /*0920*/  LOP3.LUT R5, R2, 0x7c, RZ, 0xc0, !PT ;  /* 0x0000007c02057812 */ /* 0x000fe400078ec0ff */
[----:B------:R-:W-:Y:S02]  /*0930*/  LOP3.LUT R10, R10, 0x1fc, RZ, 0xc0, !PT ;  /* 0x000001fc0a0a7812 */ /* 0x000fe400078ec0ff */
[----:B------:R-:W-:-:S05]  /*0940*/  LEA R5, R5, UR4, 0x2 ;  /* 0x0000000405057c11 */ /* 0x000fca000f8e10ff */
[----:B------:R-:W-:Y:S01]  /*0950*/  IMAD R5, R10, 0x4, R5 ;  /* 0x000000040a057824 */ /* 0x000fe200078e0205 */
[----:B------:R-:W-:Y:S01]  /*0960*/  BAR.SYNC.DEFER_BLOCKING 0x0 ;  /* 0x0000000000007b1d */ /* 0x000fe20000010000 */
[----:B-1----:R-:W-:Y:S02]  /*0970*/  SHF.L.U32 R8, R3, 0x4, RZ ;  /* 0x0000000403087819 */ /* 0x002fe400000006ff */
[----:B------:R-:W-:Y:S02]  /*0980*/  SHF.R.S32.HI R12, RZ, 0x1b, R3 ;  /* 0x0000001bff0c7819 */ /* 0x000fe40000011403 */
[----:B------:R-:W-:Y:S02]  /*0990*/  LOP3.LUT R23, R8, 0xc, R23, 0xf8, !PT ;  /* 0x0000000c08177812 */ /* 0x000fe400078ef817 */
[----:B------:R-:W-:Y:S01]  /*09a0*/  SGXT R12, R12, 0x1 ;  /* 0x000000010c0c781a */ /* 0x000fe20000000200 */
[----:B--2---:R-:W1:Y:S01]  /*09b0*/  LDC.64 R8, c[0x0][0x238] ;  /* 0x00008e00ff087b82 */ /* 0x004e620000000a00 */
[----:B------:R-:W-:-:S02]  /*09c0*/  SHF.R.U32.HI R3, RZ, 0x2, R2 ;  /* 0x00000002ff037819 */ /* 0x000fc40000011602 */
[----:B------:R-:W-:Y:S01]  /*09d0*/  LEA.HI R12, R12, R23, RZ, 0xa ;  /* 0x000000170c0c7211 */ /* 0x000fe200078f50ff */
[----:B------:R-:W2:Y:S01]  /*09e0*/  LDS.128 R4, [R5] ;  /* 0x0000000005047984 */ /* 0x000ea20000000c00 */
[----:B------:R-:W-:-:S03]  /*09f0*/  SGXT.U32 R3, R3, 0x5 ;  /* 0x000000050303781a */ /* 0x000fc60000000000 */
[C---:B------:R-:W-:Y:S01]  /*0a00*/  IMAD.SHL.U32 R2, R12.reuse, 0x40, RZ ;  /* 0x000000400c027824 */ /* 0x040fe200078e00ff */
[----:B------:R-:W-:Y:S02]  /*0a10*/  LOP3.LUT R12, R12, 0xfffffc00, RZ, 0xc0, !PT ;  /* 0xfffffc000c0c7812 */ /* 0x000fe400078ec0ff */
[----:B------:R-:W-:Y:S02]  /*0a20*/  LOP3.LUT R3, R3, R0, RZ, 0xfc, !PT ;  /* 0x0000000003037212 */ /* 0x000fe400078efcff */
[----:B------:R-:W-:Y:S02]  /*0a30*/  LOP3.LUT R2, R2, 0xffff0000, RZ, 0xc0, !PT ;  /* 0xffff000002027812 */ /* 0x000fe400078ec0ff */
[C---:B------:R-:W-:Y:S02]  /*0a40*/  LOP3.LUT R0, R3.reuse, 0x20, RZ, 0xfc, !PT ;  /* 0x0000002003007812 */ /* 0x040fe400078efcff */
[----:B------:R-:W-:Y:S02]  /*0a50*/  IADD3 R12, R2, R23, -R12 ;  /* 0x00000017020c7210 */ /* 0x000fe40007ffe80c */
[----:B------:R-:W-:-:S02]  /*0a60*/  ISETP.GE.AND P0, PT, R3, 0x40, PT ;  /* 0x000000400300780c */ /* 0x000fc40003f06270 */
[----:B------:R-:W-:Y:S02]  /*0a70*/  ISETP.GE.AND P1, PT, R0, 0x40, PT ;  /* 0x000000400000780c */ /* 0x000fe40003f26270 */
[----:B---3--:R-:W-:Y:S02]  /*0a80*/  LOP3.LUT R11, R10, 0x200, RZ, 0xfc, !PT ;  /* 0x000002000a0b7812 */ /* 0x008fe400078efcff */
[----:B------:R-:W-:Y:S02]  /*0a90*/  LEA R3, R3, R12, 0xa ;  /* 0x0000000c03037211 */ /* 0x000fe400078e50ff */
[----:B------:R-:W-:-:S03]  /*0aa0*/  LOP3.LUT R11, R11, 0x3f0, RZ, 0xc0, !PT ;  /* 0x000003f00b0b7812 */ /* 0x000fc600078ec0ff */
[----:B-1----:R-:W-:-:S04]  /*0ab0*/  IMAD.WIDE R2, R3, 0x4, R8 ;  /* 0x0000000403027825 */ /* 0x002fc800078e0208 */
[----:B------:R-:W-:-:S05]  /*0ac0*/  VIADD R11, R11, UR4 ;  /* 0x000000040b0b7c36 */ /* 0x000fca0008000000 */
[----:B------:R-:W-:Y:S01]  /*0ad0*/  LEA R11, R10, R11, 0x2 ;  /* 0x0000000b0a0b7211 */ /* 0x000fe200078e10ff */
[----:B--2---:R1:W-:Y:S01]  /*0ae0*/  @!P0 STG.E.128 desc[UR6][R2.64], R4 ;  /* 0x0000000402008986 */ /* 0x0043e2000c101d06 */
[----:B------:R-:W-:Y:S05]  /*0af0*/  @P1 EXIT ;  /* 0x000000000000194d */ /* 0x000fea0003800000 */
[----:B-1----:R-:W0:Y:S01]  /*0b00*/  LDS.128 R4, [R11+0x800] ;  /* 0x000800000b047984 */ /* 0x002e220000000c00 */
[----:B------:R-:W-:-:S05]  /*0b10*/  LEA R3, R0, R12, 0xa ;  /* 0x0000000c00037211 */ /* 0x000fca00078e50ff */
[----:B------:R-:W-:-:S05]  /*0b20*/  IMAD.WIDE R8, R3, 0x4, R8 ;  /* 0x0000000403087825 */ /* 0x000fca00078e0208 */
[----:B0-----:R-:W-:Y:S01]  /*0b30*/  STG.E.128 desc[UR6][R8.64], R4 ;  /* 0x0000000408007986 */ /* 0x001fe2000c101d06 */
[----:B------:R-:W-:Y:S05]  /*0b40*/  EXIT ;  /* 0x000000000000794d */ /* 0x000fea0003800000 */
.L_x_0:
[----:B------:R-:W-:-:S00]  /*0b50*/  BRA `(.L_x_0) ;  /* 0xfffffffc00fc7947 */ /* 0x000fc0000383ffff */
[----:B------:R-:W-:-:S00]  /*0b60*/  NOP ;  /* 0x0000000000007918 */ /* 0x000fc00000000000 */
        /* <DEDUP_REMOVED lines=9> */
.L_x_1:


//--------------------- .nv.global.init           --------------------------
	.section	.nv.global.init,"aw",@progbits
.nv.global.init:
	.type		_$_str,@object
	.size		_$_str,(_$_str_$_2 - _$_str)
_$_str:
        /*0000*/ 	.byte	0x5f, 0x5f, 0x43, 0x55, 0x44, 0x41, 0x5f, 0x46, 0x54, 0x5a, 0x00
	.type		_$_str_$_2,@object
	.size		_$_str_$_2,(.L_1 - _$_str_$_2)
_$_str_$_2:
        /*000b*/ 	.byte	0x5f, 0x5f, 0x43, 0x55, 0x44, 0x41, 0x5f, 0x50, 0x52, 0x45, 0x43, 0x5f, 0x53, 0x51, 0x52, 0x54
        /*001b*/ 	.byte	0x00
.L_1:


//--------------------- .nv.shared.triton_poi_fused__native_batch_norm_legit_no_training_leaky_relu_4 --------------------------
	.section	.nv.shared.triton_poi_fused__native_batch_norm_legit_no_training_leaky_relu_4,"aw",@nobits
	.sectionflags	@""
	.align	16
	.zero		1024


//--------------------- .nv.constant0.triton_poi_fused__native_batch_norm_legit_no_training_leaky_relu_4 --------------------------
	.section	.nv.constant0.triton_poi_fused__native_batch_norm_legit_no_training_leaky_relu_4,"a",@progbits
	.sectionflags	@""
	.align	4
.nv.constant0.triton_poi_fused__native_batch_norm_legit_no_training_leaky_relu_4:
	.zero		584
